//
// Generated by NVIDIA NVVM Compiler
//
// Compiler Build ID: CL-36424714
// Cuda compilation tools, release 13.0, V13.0.88
// Based on NVVM 20.0.0
//

.version 9.0
.target sm_100
.address_size 64

// _ZZ15ludcmp_internalPfiiiE4srow has been demoted
// _ZZ15ludcmp_internalPfiiiE4scol has been demoted

.entry _Z15ludcmp_peri_colPfiii(
	.param .u64 .ptr .align 1 _Z15ludcmp_peri_colPfiii_param_0,
	.param .u32 _Z15ludcmp_peri_colPfiii_param_1,
	.param .u32 _Z15ludcmp_peri_colPfiii_param_2,
	.param .u32 _Z15ludcmp_peri_colPfiii_param_3
)
{
	.reg .pred 	%p<2>;
	.reg .b32 	%r<13>;
	.reg .b32 	%f<4>;
	.reg .b64 	%rd<7>;

	ld.param.u64 	%rd1, [_Z15ludcmp_peri_colPfiii_param_0];
	ld.param.u32 	%r2, [_Z15ludcmp_peri_colPfiii_param_1];
	ld.param.u32 	%r4, [_Z15ludcmp_peri_colPfiii_param_2];
	ld.param.u32 	%r3, [_Z15ludcmp_peri_colPfiii_param_3];
	mov.u32 	%r5, %ctaid.x;
	mov.u32 	%r6, %ntid.x;
	mov.u32 	%r7, %tid.x;
	mad.lo.s32 	%r8, %r5, %r6, %r7;
	add.s32 	%r9, %r8, %r2;
	sub.s32 	%r10, %r9, %r4;
	add.s32 	%r1, %r10, 1;
	setp.le.s32 	%p1, %r1, %r2;
	@%p1 bra 	$L__BB0_2;
	cvta.to.global.u64 	%rd2, %rd1;
	mad.lo.s32 	%r11, %r1, %r3, %r2;
	mul.wide.s32 	%rd3, %r11, 4;
	add.s64 	%rd4, %rd2, %rd3;
	ld.global.f32 	%f1, [%rd4];
	mad.lo.s32 	%r12, %r3, %r2, %r2;
	mul.wide.s32 	%rd5, %r12, 4;
	add.s64 	%rd6, %rd2, %rd5;
	ld.global.f32 	%f2, [%rd6];
	div.rn.f32 	%f3, %f1, %f2;
	st.global.f32 	[%rd4], %f3;
$L__BB0_2:
	ret;

}
.entry _Z15ludcmp_internalPfiii(
	.param .u64 .ptr .align 1 _Z15ludcmp_internalPfiii_param_0,
	.param .u32 _Z15ludcmp_internalPfiii_param_1,
	.param .u32 _Z15ludcmp_internalPfiii_param_2,
	.param .u32 _Z15ludcmp_internalPfiii_param_3
)
{
	.reg .pred 	%p<4>;
	.reg .b32 	%r<30>;
	.reg .b32 	%f<8>;
	.reg .b64 	%rd<9>;
	// demoted variable
	.shared .align 4 .b8 _ZZ15ludcmp_internalPfiiiE4srow[64];
	// demoted variable
	.shared .align 4 .b8 _ZZ15ludcmp_internalPfiiiE4scol[64];
	ld.param.u64 	%rd2, [_Z15ludcmp_internalPfiii_param_0];
	ld.param.u32 	%r9, [_Z15ludcmp_internalPfiii_param_1];
	ld.param.u32 	%r10, [_Z15ludcmp_internalPfiii_param_2];
	ld.param.u32 	%r8, [_Z15ludcmp_internalPfiii_param_3];
	cvta.to.global.u64 	%rd1, %rd2;
	mov.u32 	%r11, %ctaid.x;
	mov.u32 	%r12, %ntid.x;
	mov.u32 	%r1, %tid.x;
	mad.lo.s32 	%r13, %r11, %r12, %r1;
	add.s32 	%r14, %r13, %r9;
	mov.u32 	%r15, %ctaid.y;
	mov.u32 	%r16, %ntid.y;
	mov.u32 	%r2, %tid.y;
	mad.lo.s32 	%r17, %r15, %r16, %r2;
	add.s32 	%r18, %r17, %r9;
	sub.s32 	%r3, %r14, %r10;
	sub.s32 	%r19, %r18, %r10;
	min.s32 	%r20, %r3, %r19;
	setp.lt.s32 	%p1, %r20, %r9;
	@%p1 bra 	$L__BB1_6;
	setp.ne.s32 	%p2, %r1, 15;
	shl.b32 	%r21, %r2, 2;
	mov.u32 	%r22, _ZZ15ludcmp_internalPfiiiE4srow;
	add.s32 	%r5, %r22, %r21;
	@%p2 bra 	$L__BB1_3;
	add.s32 	%r23, %r9, -1;
	mad.lo.s32 	%r24, %r8, %r23, %r19;
	mul.wide.s32 	%rd3, %r24, 4;
	add.s64 	%rd4, %rd1, %rd3;
	ld.global.f32 	%f1, [%rd4];
	st.shared.f32 	[%r5], %f1;
$L__BB1_3:
	setp.ne.s32 	%p3, %r2, 15;
	shl.b32 	%r25, %r1, 2;
	mov.u32 	%r26, _ZZ15ludcmp_internalPfiiiE4scol;
	add.s32 	%r6, %r26, %r25;
	@%p3 bra 	$L__BB1_5;
	mad.lo.s32 	%r27, %r3, %r8, %r9;
	add.s32 	%r28, %r27, -1;
	mul.wide.s32 	%rd5, %r28, 4;
	add.s64 	%rd6, %rd1, %rd5;
	ld.global.f32 	%f2, [%rd6];
	st.shared.f32 	[%r6], %f2;
$L__BB1_5:
	bar.sync 	0;
	mad.lo.s32 	%r29, %r3, %r8, %r19;
	mul.wide.s32 	%rd7, %r29, 4;
	add.s64 	%rd8, %rd1, %rd7;
	ld.global.f32 	%f3, [%rd8];
	ld.shared.f32 	%f4, [%r5];
	ld.shared.f32 	%f5, [%r6];
	mul.f32 	%f6, %f4, %f5;
	sub.f32 	%f7, %f3, %f6;
	st.global.f32 	[%rd8], %f7;
$L__BB1_6:
	ret;

}


// ===== COMPILED SASS (sm_100) =====

	.target	sm_100

	.elftype	@"ET_EXEC"


//--------------------- .note.nv.tkinfo           --------------------------
	.section	.note.nv.tkinfo,"",@"SHT_NOTE"
	.sectionflags	@"SHF_NOTE_NV_TKINFO"
	.tkinfo
        /*0018*/ 	.word	0x00000002
        /*0030*/ 	.string	""
        /*0030*/ 	.string	"ptxas"
        /*0030*/ 	.string	"Cuda compilation tools, release 13.0, V13.0.88"
        /*0030*/ 	.string	"Build cuda_13.0.r13.0/compiler.36424714_0"
        /*0030*/ 	.string	"-arch sm_100 -m 64 "



//--------------------- .note.nv.cuinfo           --------------------------
	.section	.note.nv.cuinfo,"",@"SHT_NOTE"
	.sectionflags	@"SHF_NOTE_NV_CUINFO"
        /*0018*/ 	.short	0x0002
        /*001a*/ 	.short	0x0064
        /*001c*/ 	.short	0x0082
	.zero		2


//--------------------- .nv.info                  --------------------------
	.section	.nv.info,"",@"SHT_CUDA_INFO"
	.align	4


	//----- nvinfo : EIATTR_REGCOUNT
	.align		4
        /*0000*/ 	.byte	0x04, 0x2f
        /*0002*/ 	.short	(.L_1 - .L_0)
	.align		4
.L_0:
        /*0004*/ 	.word	index@(_Z15ludcmp_peri_colPfiii)
        /*0008*/ 	.word	0x00000010


	//----- nvinfo : EIATTR_FRAME_SIZE
	.align		4
.L_1:
        /*000c*/ 	.byte	0x04, 0x11
        /*000e*/ 	.short	(.L_3 - .L_2)
	.align		4
.L_2:
        /*0010*/ 	.word	index@($__internal_0_$__cuda_sm3x_div_rn_noftz_f32_slowpath)
        /*0014*/ 	.word	0x00000000


	//----- nvinfo : EIATTR_FRAME_SIZE
	.align		4
.L_3:
        /*0018*/ 	.byte	0x04, 0x11
        /*001a*/ 	.short	(.L_5 - .L_4)
	.align		4
.L_4:
        /*001c*/ 	.word	index@(_Z15ludcmp_peri_colPfiii)
        /*0020*/ 	.word	0x00000000


	//----- nvinfo : EIATTR_REGCOUNT
	.align		4
.L_5:
        /*0024*/ 	.byte	0x04, 0x2f
        /*0026*/ 	.short	(.L_7 - .L_6)
	.align		4
.L_6:
        /*0028*/ 	.word	index@(_Z15ludcmp_internalPfiii)
        /*002c*/ 	.word	0x00000010


	//----- nvinfo : EIATTR_FRAME_SIZE
	.align		4
.L_7:
        /*0030*/ 	.byte	0x04, 0x11
        /*0032*/ 	.short	(.L_9 - .L_8)
	.align		4
.L_8:
        /*0034*/ 	.word	index@(_Z15ludcmp_internalPfiii)
        /*0038*/ 	.word	0x00000000


	//----- nvinfo : EIATTR_MIN_STACK_SIZE
	.align		4
.L_9:
        /*003c*/ 	.byte	0x04, 0x12
        /*003e*/ 	.short	(.L_11 - .L_10)
	.align		4
.L_10:
        /*0040*/ 	.word	index@(_Z15ludcmp_internalPfiii)
        /*0044*/ 	.word	0x00000000


	//----- nvinfo : EIATTR_MIN_STACK_SIZE
	.align		4
.L_11:
        /*0048*/ 	.byte	0x04, 0x12
        /*004a*/ 	.short	(.L_13 - .L_12)
	.align		4
.L_12:
        /*004c*/ 	.word	index@(_Z15ludcmp_peri_colPfiii)
        /*0050*/ 	.word	0x00000000
.L_13:


//--------------------- .nv.compat                --------------------------
	.section	.nv.compat,"",@"SHT_CUDA_COMPAT_INFO"
	.align	4
        /*0000*/ 	.byte	0x02, 0x09, 0x00, 0x00, 0x02, 0x02, 0x01, 0x00, 0x02, 0x05, 0x05, 0x00, 0x03, 0x07, 0x01, 0x01
        /*0010*/ 	.byte	0x02, 0x03, 0x00, 0x00, 0x02, 0x06, 0x01, 0x00, 0x04, 0x0b, 0x08, 0x00, 0x01, 0x00, 0x00, 0x00
        /*0020*/ 	.byte	0x00, 0x00, 0x00, 0x00


//--------------------- .nv.info._Z15ludcmp_internalPfiii --------------------------
	.section	.nv.info._Z15ludcmp_internalPfiii,"",@"SHT_CUDA_INFO"
	.sectionflags	@""
	.align	4


	//----- nvinfo : EIATTR_CUDA_API_VERSION
	.align		4
        /*0000*/ 	.byte	0x04, 0x37
        /*0002*/ 	.short	(.L_15 - .L_14)
.L_14:
        /*0004*/ 	.word	0x00000082


	//----- nvinfo : EIATTR_KPARAM_INFO
	.align		4
.L_15:
        /*0008*/ 	.byte	0x04, 0x17
        /*000a*/ 	.short	(.L_17 - .L_16)
.L_16:
        /*000c*/ 	.word	0x00000000
        /*0010*/ 	.short	0x0003
        /*0012*/ 	.short	0x0010
        /*0014*/ 	.byte	0x00, 0xf0, 0x11, 0x00


	//----- nvinfo : EIATTR_KPARAM_INFO
	.align		4
.L_17:
        /*0018*/ 	.byte	0x04, 0x17
        /*001a*/ 	.short	(.L_19 - .L_18)
.L_18:
        /*001c*/ 	.word	0x00000000
        /*0020*/ 	.short	0x0002
        /*0022*/ 	.short	0x000c
        /*0024*/ 	.byte	0x00, 0xf0, 0x11, 0x00


	//----- nvinfo : EIATTR_KPARAM_INFO
	.align		4
.L_19:
        /*0028*/ 	.byte	0x04, 0x17
        /*002a*/ 	.short	(.L_21 - .L_20)
.L_20:
        /*002c*/ 	.word	0x00000000
        /*0030*/ 	.short	0x0001
        /*0032*/ 	.short	0x0008
        /*0034*/ 	.byte	0x00, 0xf0, 0x11, 0x00


	//----- nvinfo : EIATTR_KPARAM_INFO
	.align		4
.L_21:
        /*0038*/ 	.byte	0x04, 0x17
        /*003a*/ 	.short	(.L_23 - .L_22)
.L_22:
        /*003c*/ 	.word	0x00000000
        /*0040*/ 	.short	0x0000
        /*0042*/ 	.short	0x0000
        /*0044*/ 	.byte	0x00, 0xf5, 0x21, 0x00


	//----- nvinfo : EIATTR_SPARSE_MMA_MASK
	.align		4
.L_23:
        /*0048*/ 	.byte	0x03, 0x50
        /*004a*/ 	.short	0x0000


	//----- nvinfo : EIATTR_MAXREG_COUNT
	.align		4
        /*004c*/ 	.byte	0x03, 0x1b
        /*004e*/ 	.short	0x00ff


	//----- nvinfo : EIATTR_NUM_BARRIERS
	.align		4
        /*0050*/ 	.byte	0x02, 0x4c
        /*0052*/ 	.byte	0x01
	.zero		1


	//----- nvinfo : EIATTR_MERCURY_ISA_VERSION
	.align		4
        /*0054*/ 	.byte	0x03, 0x5f
        /*0056*/ 	.short	0x0101


	//----- nvinfo : EIATTR_VRC_CTA_INIT_COUNT
	.align		4
        /*0058*/ 	.byte	0x02, 0x4a
	.zero		1
	.zero		1


	//----- nvinfo : EIATTR_EXIT_INSTR_OFFSETS
	.align		4
        /*005c*/ 	.byte	0x04, 0x1c
        /*005e*/ 	.short	(.L_25 - .L_24)


	//   ....[0]....
.L_24:
        /*0060*/ 	.word	0x000000e0


	//   ....[1]....
        /*0064*/ 	.word	0x000002e0


	//----- nvinfo : EIATTR_CBANK_PARAM_SIZE
	.align		4
.L_25:
        /*0068*/ 	.byte	0x03, 0x19
        /*006a*/ 	.short	0x0014


	//----- nvinfo : EIATTR_PARAM_CBANK
	.align		4
        /*006c*/ 	.byte	0x04, 0x0a
        /*006e*/ 	.short	(.L_27 - .L_26)
	.align		4
.L_26:
        /*0070*/ 	.word	index@(.nv.constant0._Z15ludcmp_internalPfiii)
        /*0074*/ 	.short	0x0380
        /*0076*/ 	.short	0x0014


	//----- nvinfo : EIATTR_SW_WAR
	.align		4
.L_27:
        /*0078*/ 	.byte	0x04, 0x36
        /*007a*/ 	.short	(.L_29 - .L_28)
.L_28:
        /*007c*/ 	.word	0x00000008
.L_29:


//--------------------- .nv.info._Z15ludcmp_peri_colPfiii --------------------------
	.section	.nv.info._Z15ludcmp_peri_colPfiii,"",@"SHT_CUDA_INFO"
	.sectionflags	@""
	.align	4


	//----- nvinfo : EIATTR_CUDA_API_VERSION
	.align		4
        /*0000*/ 	.byte	0x04, 0x37
        /*0002*/ 	.short	(.L_31 - .L_30)
.L_30:
        /*0004*/ 	.word	0x00000082


	//----- nvinfo : EIATTR_KPARAM_INFO
	.align		4
.L_31:
        /*0008*/ 	.byte	0x04, 0x17
        /*000a*/ 	.short	(.L_33 - .L_32)
.L_32:
        /*000c*/ 	.word	0x00000000
        /*0010*/ 	.short	0x0003
        /*0012*/ 	.short	0x0010
        /*0014*/ 	.byte	0x00, 0xf0, 0x11, 0x00


	//----- nvinfo : EIATTR_KPARAM_INFO
	.align		4
.L_33:
        /*0018*/ 	.byte	0x04, 0x17
        /*001a*/ 	.short	(.L_35 - .L_34)
.L_34:
        /*001c*/ 	.word	0x00000000
        /*0020*/ 	.short	0x0002
        /*0022*/ 	.short	0x000c
        /*0024*/ 	.byte	0x00, 0xf0, 0x11, 0x00


	//----- nvinfo : EIATTR_KPARAM_INFO
	.align		4
.L_35:
        /*0028*/ 	.byte	0x04, 0x17
        /*002a*/ 	.short	(.L_37 - .L_36)
.L_36:
        /*002c*/ 	.word	0x00000000
        /*0030*/ 	.short	0x0001
        /*0032*/ 	.short	0x0008
        /*0034*/ 	.byte	0x00, 0xf0, 0x11, 0x00


	//----- nvinfo : EIATTR_KPARAM_INFO
	.align		4
.L_37:
        /*0038*/ 	.byte	0x04, 0x17
        /*003a*/ 	.short	(.L_39 - .L_38)
.L_38:
        /*003c*/ 	.word	0x00000000
        /*0040*/ 	.short	0x0000
        /*0042*/ 	.short	0x0000
        /*0044*/ 	.byte	0x00, 0xf5, 0x21, 0x00


	//----- nvinfo : EIATTR_SPARSE_MMA_MASK
	.align		4
.L_39:
        /*0048*/ 	.byte	0x03, 0x50
        /*004a*/ 	.short	0x0000


	//----- nvinfo : EIATTR_MAXREG_COUNT
	.align		4
        /*004c*/ 	.byte	0x03, 0x1b
        /*004e*/ 	.short	0x00ff


	//----- nvinfo : EIATTR_MERCURY_ISA_VERSION
	.align		4
        /*0050*/ 	.byte	0x03, 0x5f
        /*0052*/ 	.short	0x0101


	//----- nvinfo : EIATTR_VRC_CTA_INIT_COUNT
	.align		4
        /*0054*/ 	.byte	0x02, 0x4a
	.zero		1
	.zero		1


	//----- nvinfo : EIATTR_EXIT_INSTR_OFFSETS
	.align		4
        /*0058*/ 	.byte	0x04, 0x1c
        /*005a*/ 	.short	(.L_41 - .L_40)


	//   ....[0]....
.L_40:
        /*005c*/ 	.word	0x00000090


	//   ....[1]....
        /*0060*/ 	.word	0x00000210


	//----- nvinfo : EIATTR_CRS_STACK_SIZE
	.align		4
.L_41:
        /*0064*/ 	.byte	0x04, 0x1e
        /*0066*/ 	.short	(.L_43 - .L_42)
.L_42:
        /*0068*/ 	.word	0x00000000


	//----- nvinfo : EIATTR_CBANK_PARAM_SIZE
	.align		4
.L_43:
        /*006c*/ 	.byte	0x03, 0x19
        /*006e*/ 	.short	0x0014


	//----- nvinfo : EIATTR_PARAM_CBANK
	.align		4
        /*0070*/ 	.byte	0x04, 0x0a
        /*0072*/ 	.short	(.L_45 - .L_44)
	.align		4
.L_44:
        /*0074*/ 	.word	index@(.nv.constant0._Z15ludcmp_peri_colPfiii)
        /*0078*/ 	.short	0x0380
        /*007a*/ 	.short	0x0014


	//----- nvinfo : EIATTR_SW_WAR
	.align		4
.L_45:
        /*007c*/ 	.byte	0x04, 0x36
        /*007e*/ 	.short	(.L_47 - .L_46)
.L_46:
        /*0080*/ 	.word	0x00000008
.L_47:


//--------------------- .nv.callgraph             --------------------------
	.section	.nv.callgraph,"",@"SHT_CUDA_CALLGRAPH"
	.align	4
	.sectionentsize	8
	.align		4
        /*0000*/ 	.word	0x00000000
	.align		4
        /*0004*/ 	.word	0xffffffff
	.align		4
        /*0008*/ 	.word	0x00000000
	.align		4
        /*000c*/ 	.word	0xfffffffe
	.align		4
        /*0010*/ 	.word	0x00000000
	.align		4
        /*0014*/ 	.word	0xfffffffd
	.align		4
        /*0018*/ 	.word	0x00000000
	.align		4
        /*001c*/ 	.word	0xfffffffc


//--------------------- .text._Z15ludcmp_internalPfiii --------------------------
	.section	.text._Z15ludcmp_internalPfiii,"ax",@progbits
	.align	128
.text._Z15ludcmp_internalPfiii:
        .type           _Z15ludcmp_internalPfiii,@function
        .size           _Z15ludcmp_internalPfiii,(.L_x_15 - _Z15ludcmp_internalPfiii)
        .other          _Z15ludcmp_internalPfiii,@"STO_CUDA_ENTRY STV_DEFAULT"
_Z15ludcmp_internalPfiii:
[----:B------:R-:W-:Y:S01]  /*0000*/  LDC R1, c[0x0][0x37c] ;  /* 0x0000df00ff017b82 */ /* 0x000fe20000000800 */
[----:B------:R-:W0:Y:S07]  /*0010*/  S2R R11, SR_TID.X ;  /* 0x00000000000b7919 */ /* 0x000e2e0000002100 */
[----:B------:R-:W0:Y:S01]  /*0020*/  S2UR UR4, SR_CTAID.X ;  /* 0x00000000000479c3 */ /* 0x000e220000002500 */
[----:B------:R-:W1:Y:S07]  /*0030*/  S2R R13, SR_TID.Y ;  /* 0x00000000000d7919 */ /* 0x000e6e0000002200 */
[----:B------:R-:W0:Y:S08]  /*0040*/  LDC R0, c[0x0][0x360] ;  /* 0x0000d800ff007b82 */ /* 0x000e300000000800 */
[----:B------:R-:W1:Y:S08]  /*0050*/  S2UR UR5, SR_CTAID.Y ;  /* 0x00000000000579c3 */ /* 0x000e700000002600 */
[----:B------:R-:W1:Y:S08]  /*0060*/  LDC R2, c[0x0][0x364] ;  /* 0x0000d900ff027b82 */ /* 0x000e700000000800 */
[----:B------:R-:W2:Y:S01]  /*0070*/  LDC.64 R4, c[0x0][0x388] ;  /* 0x0000e200ff047b82 */ /* 0x000ea20000000a00 */
[----:B0-----:R-:W-:-:S02]  /*0080*/  IMAD R0, R0, UR4, R11 ;  /* 0x0000000400007c24 */ /* 0x001fc4000f8e020b */
[----:B-1----:R-:W-:-:S03]  /*0090*/  IMAD R2, R2, UR5, R13 ;  /* 0x0000000502027c24 */ /* 0x002fc6000f8e020d */
[C-C-:B--2---:R-:W-:Y:S02]  /*00a0*/  IADD3 R9, PT, PT, -R5.reuse, R0, R4.reuse ;  /* 0x0000000005097210 */ /* 0x144fe40007ffe104 */
[----:B------:R-:W-:-:S04]  /*00b0*/  IADD3 R0, PT, PT, -R5, R2, R4 ;  /* 0x0000000205007210 */ /* 0x000fc80007ffe104 */
[----:B------:R-:W-:-:S04]  /*00c0*/  VIMNMX R3, PT, PT, R9, R0, PT ;  /* 0x0000000009037248 */ /* 0x000fc80003fe0100 */
[----:B------:R-:W-:-:S13]  /*00d0*/  ISETP.GE.AND P0, PT, R3, R4, PT ;  /* 0x000000040300720c */ /* 0x000fda0003f06270 */
[----:B------:R-:W-:Y:S05]  /*00e0*/  @!P0 EXIT ;  /* 0x000000000000894d */ /* 0x000fea0003800000 */
[----:B------:R-:W-:Y:S01]  /*00f0*/  ISETP.NE.AND P1, PT, R13, 0xf, PT ;  /* 0x0000000f0d00780c */ /* 0x000fe20003f25270 */
[----:B------:R-:W0:Y:S01]  /*0100*/  LDC.64 R2, c[0x0][0x380] ;  /* 0x0000e000ff027b82 */ /* 0x000e220000000a00 */
[----:B------:R-:W-:Y:S01]  /*0110*/  ISETP.NE.AND P0, PT, R11, 0xf, PT ;  /* 0x0000000f0b00780c */ /* 0x000fe20003f05270 */
[----:B------:R-:W1:Y:S01]  /*0120*/  LDCU UR7, c[0x0][0x390] ;  /* 0x00007200ff0777ac */ /* 0x000e620008000800 */
[----:B------:R-:W2:Y:S09]  /*0130*/  LDCU.64 UR8, c[0x0][0x358] ;  /* 0x00006b00ff0877ac */ /* 0x000eb20008000a00 */
[----:B------:R-:W3:Y:S02]  /*0140*/  @!P1 LDC R6, c[0x0][0x390] ;  /* 0x0000e400ff069b82 */ /* 0x000ee40000000800 */
[----:B------:R-:W-:-:S05]  /*0150*/  @!P0 IADD3 R5, PT, PT, R4, -0x1, RZ ;  /* 0xffffffff04058810 */ /* 0x000fca0007ffe0ff */
[----:B-1----:R-:W-:Y:S02]  /*0160*/  @!P0 IMAD R5, R5, UR7, R0 ;  /* 0x0000000705058c24 */ /* 0x002fe4000f8e0200 */
[----:B---3--:R-:W-:-:S05]  /*0170*/  @!P1 IMAD R4, R9, R6, R4 ;  /* 0x0000000609049224 */ /* 0x008fca00078e0204 */
[----:B------:R-:W-:Y:S01]  /*0180*/  @!P1 IADD3 R7, PT, PT, R4, -0x1, RZ ;  /* 0xffffffff04079810 */ /* 0x000fe20007ffe0ff */
[----:B0-----:R-:W-:-:S04]  /*0190*/  @!P0 IMAD.WIDE R4, R5, 0x4, R2 ;  /* 0x0000000405048825 */ /* 0x001fc800078e0202 */
[----:B------:R-:W-:Y:S02]  /*01a0*/  @!P1 IMAD.WIDE R6, R7, 0x4, R2 ;  /* 0x0000000407069825 */ /* 0x000fe400078e0202 */
[----:B--2---:R-:W2:Y:S04]  /*01b0*/  @!P0 LDG.E R5, desc[UR8][R4.64] ;  /* 0x0000000804058981 */ /* 0x004ea8000c1e1900 */
[----:B------:R-:W3:Y:S01]  /*01c0*/  @!P1 LDG.E R7, desc[UR8][R6.64] ;  /* 0x0000000806079981 */ /* 0x000ee2000c1e1900 */
[----:B------:R-:W0:Y:S01]  /*01d0*/  S2UR UR6, SR_CgaCtaId ;  /* 0x00000000000679c3 */ /* 0x000e220000008800 */
[----:B------:R-:W-:Y:S01]  /*01e0*/  UMOV UR4, 0x400 ;  /* 0x0000040000047882 */ /* 0x000fe20000000000 */
[----:B------:R-:W-:Y:S01]  /*01f0*/  IMAD R9, R9, UR7, R0 ;  /* 0x0000000709097c24 */ /* 0x000fe2000f8e0200 */
[----:B------:R-:W-:-:S03]  /*0200*/  UIADD3 UR5, UPT, UPT, UR4, 0x40, URZ ;  /* 0x0000004004057890 */ /* 0x000fc6000fffe0ff */
[----:B------:R-:W-:Y:S01]  /*0210*/  IMAD.WIDE R2, R9, 0x4, R2 ;  /* 0x0000000409027825 */ /* 0x000fe200078e0202 */
[----:B0-----:R-:W-:Y:S02]  /*0220*/  ULEA UR4, UR6, UR4, 0x18 ;  /* 0x0000000406047291 */ /* 0x001fe4000f8ec0ff */
[----:B------:R-:W-:-:S04]  /*0230*/  ULEA UR5, UR6, UR5, 0x18 ;  /* 0x0000000506057291 */ /* 0x000fc8000f8ec0ff */
[----:B------:R-:W-:Y:S02]  /*0240*/  LEA R0, R13, UR4, 0x2 ;  /* 0x000000040d007c11 */ /* 0x000fe4000f8e10ff */
[----:B------:R-:W-:-:S03]  /*0250*/  LEA R8, R11, UR5, 0x2 ;  /* 0x000000050b087c11 */ /* 0x000fc6000f8e10ff */
[----:B--2---:R-:W-:Y:S04]  /*0260*/  @!P0 STS [R0], R5 ;  /* 0x0000000500008388 */ /* 0x004fe80000000800 */
[----:B---3--:R-:W-:Y:S01]  /*0270*/  @!P1 STS [R8], R7 ;  /* 0x0000000708009388 */ /* 0x008fe20000000800 */
[----:B------:R-:W-:Y:S06]  /*0280*/  BAR.SYNC.DEFER_BLOCKING 0x0 ;  /* 0x0000000000007b1d */ /* 0x000fec0000010000 */
[----:B------:R-:W2:Y:S04]  /*0290*/  LDG.E R4, desc[UR8][R2.64] ;  /* 0x0000000802047981 */ /* 0x000ea8000c1e1900 */
[----:B------:R-:W-:Y:S04]  /*02a0*/  LDS R9, [R0] ;  /* 0x0000000000097984 */ /* 0x000fe80000000800 */
[----:B------:R-:W2:Y:S02]  /*02b0*/  LDS R6, [R8] ;  /* 0x0000000008067984 */ /* 0x000ea40000000800 */
[----:B--2---:R-:W-:-:S05]  /*02c0*/  FFMA R9, -R9, R6, R4 ;  /* 0x0000000609097223 */ /* 0x004fca0000000104 */
[----:B------:R-:W-:Y:S01]  /*02d0*/  STG.E desc[UR8][R2.64], R9 ;  /* 0x0000000902007986 */ /* 0x000fe2000c101908 */
[----:B------:R-:W-:Y:S05]  /*02e0*/  EXIT ;  /* 0x000000000000794d */ /* 0x000fea0003800000 */
.L_x_0:
[----:B------:R-:W-:-:S00]  /*02f0*/  BRA `(.L_x_0) ;  /* 0xfffffffc00fc7947 */ /* 0x000fc0000383ffff */
[----:B------:R-:W-:-:S00]  /*0300*/  NOP ;  /* 0x0000000000007918 */ /* 0x000fc00000000000 */
[----:B------:R-:W-:-:S00]  /*0310*/  NOP ;  /* 0x0000000000007918 */ /* 0x000fc00000000000 */
[----:B------:R-:W-:-:S00]  /*0320*/  NOP ;  /* 0x0000000000007918 */ /* 0x000fc00000000000 */
[----:B------:R-:W-:-:S00]  /*0330*/  NOP ;  /* 0x0000000000007918 */ /* 0x000fc00000000000 */
[----:B------:R-:W-:-:S00]  /*0340*/  NOP ;  /* 0x0000000000007918 */ /* 0x000fc00000000000 */
[----:B------:R-:W-:-:S00]  /*0350*/  NOP ;  /* 0x0000000000007918 */ /* 0x000fc00000000000 */
[----:B------:R-:W-:-:S00]  /*0360*/  NOP ;  /* 0x0000000000007918 */ /* 0x000fc00000000000 */
[----:B------:R-:W-:-:S00]  /*0370*/  NOP ;  /* 0x0000000000007918 */ /* 0x000fc00000000000 */
.L_x_15:


//--------------------- .text._Z15ludcmp_peri_colPfiii --------------------------
	.section	.text._Z15ludcmp_peri_colPfiii,"ax",@progbits
	.align	128
.text._Z15ludcmp_peri_colPfiii:
        .type           _Z15ludcmp_peri_colPfiii,@function
        .size           _Z15ludcmp_peri_colPfiii,(.L_x_16 - _Z15ludcmp_peri_colPfiii)
        .other          _Z15ludcmp_peri_colPfiii,@"STO_CUDA_ENTRY STV_DEFAULT"
_Z15ludcmp_peri_colPfiii:
[----:B------:R-:W-:Y:S01]  /*0000*/  LDC R1, c[0x0][0x37c] ;  /* 0x0000df00ff017b82 */ /* 0x000fe20000000800 */
[----:B------:R-:W0:Y:S07]  /*0010*/  S2R R0, SR_TID.X ;  /* 0x0000000000007919 */ /* 0x000e2e0000002100 */
[----:B------:R-:W0:Y:S08]  /*0020*/  S2UR UR4, SR_CTAID.X ;  /* 0x00000000000479c3 */ /* 0x000e300000002500 */
[----:B------:R-:W0:Y:S08]  /*0030*/  LDC R3, c[0x0][0x360] ;  /* 0x0000d800ff037b82 */ /* 0x000e300000000800 */
[----:B------:R-:W1:Y:S01]  /*0040*/  LDC.64 R6, c[0x0][0x388] ;  /* 0x0000e200ff067b82 */ /* 0x000e620000000a00 */
[----:B0-----:R-:W-:-:S04]  /*0050*/  IMAD R3, R3, UR4, R0 ;  /* 0x0000000403037c24 */ /* 0x001fc8000f8e0200 */
[----:B-1----:R-:W-:-:S05]  /*0060*/  IMAD.IADD R0, R3, 0x1, R6 ;  /* 0x0000000103007824 */ /* 0x002fca00078e0206 */
[----:B------:R-:W-:-:S04]  /*0070*/  IADD3 R7, PT, PT, R0, 0x1, -R7 ;  /* 0x0000000100077810 */ /* 0x000fc80007ffe807 */
[----:B------:R-:W-:-:S13]  /*0080*/  ISETP.GT.AND P0, PT, R7, R6, PT ;  /* 0x000000060700720c */ /* 0x000fda0003f04270 */
[----:B------:R-:W-:Y:S05]  /*0090*/  @!P0 EXIT ;  /* 0x000000000000894d */ /* 0x000fea0003800000 */
[----:B------:R-:W0:Y:S01]  /*00a0*/  LDC R9, c[0x0][0x390] ;  /* 0x0000e400ff097b82 */ /* 0x000e220000000800 */
[----:B------:R-:W1:Y:S07]  /*00b0*/  LDCU.64 UR4, c[0x0][0x358] ;  /* 0x00006b00ff0477ac */ /* 0x000e6e0008000a00 */
[----:B------:R-:W2:Y:S01]  /*00c0*/  LDC.64 R4, c[0x0][0x380] ;  /* 0x0000e000ff047b82 */ /* 0x000ea20000000a00 */
[----:B0-----:R-:W-:-:S04]  /*00d0*/  IMAD R3, R6, R9, R6 ;  /* 0x0000000906037224 */ /* 0x001fc800078e0206 */
[----:B--2---:R-:W-:-:S06]  /*00e0*/  IMAD.WIDE R2, R3, 0x4, R4 ;  /* 0x0000000403027825 */ /* 0x004fcc00078e0204 */
[----:B-1----:R-:W2:Y:S01]  /*00f0*/  LDG.E R3, desc[UR4][R2.64] ;  /* 0x0000000402037981 */ /* 0x002ea2000c1e1900 */
[----:B------:R-:W-:-:S04]  /*0100*/  IMAD R7, R7, R9, R6 ;  /* 0x0000000907077224 */ /* 0x000fc800078e0206 */
[----:B------:R-:W-:-:S05]  /*0110*/  IMAD.WIDE R4, R7, 0x4, R4 ;  /* 0x0000000407047825 */ /* 0x000fca00078e0204 */
[----:B------:R-:W3:Y:S01]  /*0120*/  LDG.E R0, desc[UR4][R4.64] ;  /* 0x0000000404007981 */ /* 0x000ee2000c1e1900 */
[----:B------:R-:W-:Y:S01]  /*0130*/  BSSY.RECONVERGENT B0, `(.L_x_1) ;  /* 0x000000c000007945 */ /* 0x000fe20003800200 */
[----:B--2---:R-:W0:Y:S08]  /*0140*/  MUFU.RCP R6, R3 ;  /* 0x0000000300067308 */ /* 0x004e300000001000 */
[----:B---3--:R-:W1:Y:S01]  /*0150*/  FCHK P0, R0, R3 ;  /* 0x0000000300007302 */ /* 0x008e620000000000 */
[----:B0-----:R-:W-:-:S04]  /*0160*/  FFMA R7, -R3, R6, 1 ;  /* 0x3f80000003077423 */ /* 0x001fc80000000106 */
[----:B------:R-:W-:-:S04]  /*0170*/  FFMA R7, R6, R7, R6 ;  /* 0x0000000706077223 */ /* 0x000fc80000000006 */
[----:B------:R-:W-:-:S04]  /*0180*/  FFMA R6, R0, R7, RZ ;  /* 0x0000000700067223 */ /* 0x000fc800000000ff */
[----:B------:R-:W-:-:S04]  /*0190*/  FFMA R8, -R3, R6, R0 ;  /* 0x0000000603087223 */ /* 0x000fc80000000100 */
[----:B------:R-:W-:Y:S01]  /*01a0*/  FFMA R7, R7, R8, R6 ;  /* 0x0000000807077223 */ /* 0x000fe20000000006 */
[----:B-1----:R-:W-:Y:S06]  /*01b0*/  @!P0 BRA `(.L_x_2) ;  /* 0x00000000000c8947 */ /* 0x002fec0003800000 */
[----:B------:R-:W-:-:S07]  /*01c0*/  MOV R2, 0x1e0 ;  /* 0x000001e000027802 */ /* 0x000fce0000000f00 */
[----:B------:R-:W-:Y:S05]  /*01d0*/  CALL.REL.NOINC `($__internal_0_$__cuda_sm3x_div_rn_noftz_f32_slowpath) ;  /* 0x0000000000107944 */ /* 0x000fea0003c00000 */
[----:B------:R-:W-:-:S07]  /*01e0*/  IMAD.MOV.U32 R7, RZ, RZ, R0 ;  /* 0x000000ffff077224 */ /* 0x000fce00078e0000 */
.L_x_2:
[----:B------:R-:W-:Y:S05]  /*01f0*/  BSYNC.RECONVERGENT B0 ;  /* 0x0000000000007941 */ /* 0x000fea0003800200 */
.L_x_1:
[----:B------:R-:W-:Y:S01]  /*0200*/  STG.E desc[UR4][R4.64], R7 ;  /* 0x0000000704007986 */ /* 0x000fe2000c101904 */
[----:B------:R-:W-:Y:S05]  /*0210*/  EXIT ;  /* 0x000000000000794d */ /* 0x000fea0003800000 */
        .weak           $__internal_0_$__cuda_sm3x_div_rn_noftz_f32_slowpath
        .type           $__internal_0_$__cuda_sm3x_div_rn_noftz_f32_slowpath,@function
        .size           $__internal_0_$__cuda_sm3x_div_rn_noftz_f32_slowpath,(.L_x_16 - $__internal_0_$__cuda_sm3x_div_rn_noftz_f32_slowpath)
$__internal_0_$__cuda_sm3x_div_rn_noftz_f32_slowpath:
[--C-:B------:R-:W-:Y:S01]  /*0220*/  SHF.R.U32.HI R7, RZ, 0x17, R3.reuse ;  /* 0x00000017ff077819 */ /* 0x100fe20000011603 */
[----:B------:R-:W-:Y:S01]  /*0230*/  BSSY.RECONVERGENT B1, `(.L_x_3) ;  /* 0x0000064000017945 */ /* 0x000fe20003800200 */
[--C-:B------:R-:W-:Y:S01]  /*0240*/  SHF.R.U32.HI R6, RZ, 0x17, R0.reuse ;  /* 0x00000017ff067819 */ /* 0x100fe20000011600 */
[----:B------:R-:W-:Y:S01]  /*0250*/  IMAD.MOV.U32 R8, RZ, RZ, R0 ;  /* 0x000000ffff087224 */ /* 0x000fe200078e0000 */
[----:B------:R-:W-:Y:S01]  /*0260*/  LOP3.LUT R7, R7, 0xff, RZ, 0xc0, !PT ;  /* 0x000000ff07077812 */ /* 0x000fe200078ec0ff */
[----:B------:R-:W-:Y:S01]  /*0270*/  IMAD.MOV.U32 R9, RZ, RZ, R3 ;  /* 0x000000ffff097224 */ /* 0x000fe200078e0003 */
[----:B------:R-:W-:-:S03]  /*0280*/  LOP3.LUT R6, R6, 0xff, RZ, 0xc0, !PT ;  /* 0x000000ff06067812 */ /* 0x000fc600078ec0ff */
[----:B------:R-:W-:Y:S02]  /*0290*/  VIADD R12, R7, 0xffffffff ;  /* 0xffffffff070c7836 */ /* 0x000fe40000000000 */
[----:B------:R-:W-:-:S03]  /*02a0*/  VIADD R11, R6, 0xffffffff ;  /* 0xffffffff060b7836 */ /* 0x000fc60000000000 */
[----:B------:R-:W-:-:S04]  /*02b0*/  ISETP.GT.U32.AND P0, PT, R12, 0xfd, PT ;  /* 0x000000fd0c00780c */ /* 0x000fc80003f04070 */
[----:B------:R-:W-:-:S13]  /*02c0*/  ISETP.GT.U32.OR P0, PT, R11, 0xfd, P0 ;  /* 0x000000fd0b00780c */ /* 0x000fda0000704470 */
[----:B------:R-:W-:Y:S01]  /*02d0*/  @!P0 IMAD.MOV.U32 R10, RZ, RZ, RZ ;  /* 0x000000ffff0a8224 */ /* 0x000fe200078e00ff */
[----:B------:R-:W-:Y:S06]  /*02e0*/  @!P0 BRA `(.L_x_4) ;  /* 0x00000000005c8947 */ /* 0x000fec0003800000 */
[----:B------:R-:W-:Y:S02]  /*02f0*/  FSETP.GTU.FTZ.AND P0, PT, |R0|, +INF , PT ;  /* 0x7f8000000000780b */ /* 0x000fe40003f1c200 */
[----:B------:R-:W-:-:S04]  /*0300*/  FSETP.GTU.FTZ.AND P1, PT, |R3|, +INF , PT ;  /* 0x7f8000000300780b */ /* 0x000fc80003f3c200 */
[----:B------:R-:W-:-:S13]  /*0310*/  PLOP3.LUT P0, PT, P0, P1, PT, 0xf8, 0x8f ;  /* 0x00000000008f781c */ /* 0x000fda0000703f70 */
[----:B------:R-:W-:Y:S05]  /*0320*/  @P0 BRA `(.L_x_5) ;  /* 0x00000004004c0947 */ /* 0x000fea0003800000 */
[----:B------:R-:W-:-:S13]  /*0330*/  LOP3.LUT P0, RZ, R9, 0x7fffffff, R8, 0xc8, !PT ;  /* 0x7fffffff09ff7812 */ /* 0x000fda000780c808 */
[----:B------:R-:W-:Y:S05]  /*0340*/  @!P0 BRA `(.L_x_6) ;  /* 0x00000004003c8947 */ /* 0x000fea0003800000 */
[C---:B------:R-:W-:Y:S02]  /*0350*/  FSETP.NEU.FTZ.AND P2, PT, |R0|.reuse, +INF , PT ;  /* 0x7f8000000000780b */ /* 0x040fe40003f5d200 */
[----:B------:R-:W-:Y:S02]  /*0360*/  FSETP.NEU.FTZ.AND P1, PT, |R3|, +INF , PT ;  /* 0x7f8000000300780b */ /* 0x000fe40003f3d200 */
[----:B------:R-:W-:-:S11]  /*0370*/  FSETP.NEU.FTZ.AND P0, PT, |R0|, +INF , PT ;  /* 0x7f8000000000780b */ /* 0x000fd60003f1d200 */
[----:B------:R-:W-:Y:S05]  /*0380*/  @!P1 BRA !P2, `(.L_x_6) ;  /* 0x00000004002c9947 */ /* 0x000fea0005000000 */
[----:B------:R-:W-:-:S04]  /*0390*/  LOP3.LUT P2, RZ, R8, 0x7fffffff, RZ, 0xc0, !PT ;  /* 0x7fffffff08ff7812 */ /* 0x000fc8000784c0ff */
[----:B------:R-:W-:-:S13]  /*03a0*/  PLOP3.LUT P1, PT, P1, P2, PT, 0x2f, 0xf2 ;  /* 0x0000000000f2781c */ /* 0x000fda0000f24577 */
[----:B------:R-:W-:Y:S05]  /*03b0*/  @P1 BRA `(.L_x_7) ;  /* 0x0000000400181947 */ /* 0x000fea0003800000 */
[----:B------:R-:W-:-:S04]  /*03c0*/  LOP3.LUT P1, RZ, R9, 0x7fffffff, RZ, 0xc0, !PT ;  /* 0x7fffffff09ff7812 */ /* 0x000fc8000782c0ff */
[----:B------:R-:W-:-:S13]  /*03d0*/  PLOP3.LUT P0, PT, P0, P1, PT, 0x2f, 0xf2 ;  /* 0x0000000000f2781c */ /* 0x000fda0000702577 */
[----:B------:R-:W-:Y:S05]  /*03e0*/  @P0 BRA `(.L_x_8) ;  /* 0x0000000400000947 */ /* 0x000fea0003800000 */
[----:B------:R-:W-:Y:S02]  /*03f0*/  ISETP.GE.AND P0, PT, R11, RZ, PT ;  /* 0x000000ff0b00720c */ /* 0x000fe40003f06270 */
[----:B------:R-:W-:-:S11]  /*0400*/  ISETP.GE.AND P1, PT, R12, RZ, PT ;  /* 0x000000ff0c00720c */ /* 0x000fd60003f26270 */
[----:B------:R-:W-:Y:S02]  /*0410*/  @P0 IMAD.MOV.U32 R10, RZ, RZ, RZ ;  /* 0x000000ffff0a0224 */ /* 0x000fe400078e00ff */
[----:B------:R-:W-:Y:S01]  /*0420*/  @!P0 FFMA R8, R0, 1.84467440737095516160e+19, RZ ;  /* 0x5f80000000088823 */ /* 0x000fe200000000ff */
[----:B------:R-:W-:Y:S02]  /*0430*/  @!P0 IMAD.MOV.U32 R10, RZ, RZ, -0x40 ;  /* 0xffffffc0ff0a8424 */ /* 0x000fe400078e00ff */
[----:B------:R-:W-:Y:S02]  /*0440*/  @!P1 FFMA R9, R3, 1.84467440737095516160e+19, RZ ;  /* 0x5f80000003099823 */ /* 0x000fe400000000ff */
[----:B------:R-:W-:-:S07]  /*0450*/  @!P1 VIADD R10, R10, 0x40 ;  /* 0x000000400a0a9836 */ /* 0x000fce0000000000 */
.L_x_4:
[----:B------:R-:W-:Y:S01]  /*0460*/  LEA R0, R7, 0xc0800000, 0x17 ;  /* 0xc080000007007811 */ /* 0x000fe200078eb8ff */
[----:B------:R-:W-:Y:S01]  /*0470*/  VIADD R6, R6, 0xffffff81 ;  /* 0xffffff8106067836 */ /* 0x000fe20000000000 */
[----:B------:R-:W-:Y:S03]  /*0480*/  BSSY.RECONVERGENT B2, `(.L_x_9) ;  /* 0x0000035000027945 */ /* 0x000fe60003800200 */
[----:B------:R-:W-:Y:S01]  /*0490*/  IMAD.IADD R9, R9, 0x1, -R0 ;  /* 0x0000000109097824 */ /* 0x000fe200078e0a00 */
[C---:B------:R-:W-:Y:S01]  /*04a0*/  IADD3 R7, PT, PT, R6.reuse, 0x7f, -R7 ;  /* 0x0000007f06077810 */ /* 0x040fe20007ffe807 */
[----:B------:R-:W-:Y:S02]  /*04b0*/  IMAD R0, R6, -0x800000, R8 ;  /* 0xff80000006007824 */ /* 0x000fe400078e0208 */
[----:B------:R-:W0:Y:S01]  /*04c0*/  MUFU.RCP R3, R9 ;  /* 0x0000000900037308 */ /* 0x000e220000001000 */
[----:B------:R-:W-:Y:S01]  /*04d0*/  FADD.FTZ R11, -R9, -RZ ;  /* 0x800000ff090b7221 */ /* 0x000fe20000010100 */
[----:B------:R-:W-:-:S03]  /*04e0*/  IMAD.IADD R7, R7, 0x1, R10 ;  /* 0x0000000107077824 */ /* 0x000fc600078e020a */
[----:B0-----:R-:W-:-:S04]  /*04f0*/  FFMA R12, R3, R11, 1 ;  /* 0x3f800000030c7423 */ /* 0x001fc8000000000b */
[----:B------:R-:W-:-:S04]  /*0500*/  FFMA R12, R3, R12, R3 ;  /* 0x0000000c030c7223 */ /* 0x000fc80000000003 */
[----:B------:R-:W-:-:S04]  /*0510*/  FFMA R3, R0, R12, RZ ;  /* 0x0000000c00037223 */ /* 0x000fc800000000ff */
[----:B------:R-:W-:-:S04]  /*0520*/  FFMA R8, R11, R3, R0 ;  /* 0x000000030b087223 */ /* 0x000fc80000000000 */
[----:B------:R-:W-:-:S04]  /*0530*/  FFMA R13, R12, R8, R3 ;  /* 0x000000080c0d7223 */ /* 0x000fc80000000003 */
[----:B------:R-:W-:-:S04]  /*0540*/  FFMA R8, R11, R13, R0 ;  /* 0x0000000d0b087223 */ /* 0x000fc80000000000 */
[----:B------:R-:W-:-:S05]  /*0550*/  FFMA R0, R12, R8, R13 ;  /* 0x000000080c007223 */ /* 0x000fca000000000d */
[----:B------:R-:W-:-:S04]  /*0560*/  SHF.R.U32.HI R3, RZ, 0x17, R0 ;  /* 0x00000017ff037819 */ /* 0x000fc80000011600 */
[----:B------:R-:W-:-:S05]  /*0570*/  LOP3.LUT R3, R3, 0xff, RZ, 0xc0, !PT ;  /* 0x000000ff03037812 */ /* 0x000fca00078ec0ff */
[----:B------:R-:W-:-:S04]  /*0580*/  IMAD.IADD R9, R3, 0x1, R7 ;  /* 0x0000000103097824 */ /* 0x000fc800078e0207 */
[----:B------:R-:W-:-:S05]  /*0590*/  VIADD R3, R9, 0xffffffff ;  /* 0xffffffff09037836 */ /* 0x000fca0000000000 */
[----:B------:R-:W-:-:S13]  /*05a0*/  ISETP.GE.U32.AND P0, PT, R3, 0xfe, PT ;  /* 0x000000fe0300780c */ /* 0x000fda0003f06070 */
[----:B------:R-:W-:Y:S05]  /*05b0*/  @!P0 BRA `(.L_x_10) ;  /* 0x0000000000808947 */ /* 0x000fea0003800000 */
[----:B------:R-:W-:-:S13]  /*05c0*/  ISETP.GT.AND P0, PT, R9, 0xfe, PT ;  /* 0x000000fe0900780c */ /* 0x000fda0003f04270 */
[----:B------:R-:W-:Y:S05]  /*05d0*/  @P0 BRA `(.L_x_11) ;  /* 0x00000000006c0947 */ /* 0x000fea0003800000 */
[----:B------:R-:W-:-:S13]  /*05e0*/  ISETP.GE.AND P0, PT, R9, 0x1, PT ;  /* 0x000000010900780c */ /* 0x000fda0003f06270 */
[----:B------:R-:W-:Y:S05]  /*05f0*/  @P0 BRA `(.L_x_12) ;  /* 0x0000000000740947 */ /* 0x000fea0003800000 */
[----:B------:R-:W-:Y:S02]  /*0600*/  ISETP.GE.AND P0, PT, R9, -0x18, PT ;  /* 0xffffffe80900780c */ /* 0x000fe40003f06270 */
[----:B------:R-:W-:-:S11]  /*0610*/  LOP3.LUT R0, R0, 0x80000000, RZ, 0xc0, !PT ;  /* 0x8000000000007812 */ /* 0x000fd600078ec0ff */
[----:B------:R-:W-:Y:S05]  /*0620*/  @!P0 BRA `(.L_x_12) ;  /* 0x0000000000688947 */ /* 0x000fea0003800000 */
[CCC-:B------:R-:W-:Y:S01]  /*0630*/  FFMA.RZ R3, R12.reuse, R8.reuse, R13.reuse ;  /* 0x000000080c037223 */ /* 0x1c0fe2000000c00d */
[CCC-:B------:R-:W-:Y:S01]  /*0640*/  FFMA.RM R6, R12.reuse, R8.reuse, R13.reuse ;  /* 0x000000080c067223 */ /* 0x1c0fe2000000400d */
[C---:B------:R-:W-:Y:S02]  /*0650*/  ISETP.NE.AND P2, PT, R9.reuse, RZ, PT ;  /* 0x000000ff0900720c */ /* 0x040fe40003f45270 */
[----:B------:R-:W-:Y:S02]  /*0660*/  ISETP.NE.AND P1, PT, R9, RZ, PT ;  /* 0x000000ff0900720c */ /* 0x000fe40003f25270 */
[----:B------:R-:W-:Y:S01]  /*0670*/  LOP3.LUT R7, R3, 0x7fffff, RZ, 0xc0, !PT ;  /* 0x007fffff03077812 */ /* 0x000fe200078ec0ff */
[----:B------:R-:W-:Y:S01]  /*0680*/  FFMA.RP R3, R12, R8, R13 ;  /* 0x000000080c037223 */ /* 0x000fe2000000800d */
[----:B------:R-:W-:Y:S02]  /*0690*/  VIADD R8, R9, 0x20 ;  /* 0x0000002009087836 */ /* 0x000fe40000000000 */
[----:B------:R-:W-:Y:S01]  /*06a0*/  LOP3.LUT R7, R7, 0x800000, RZ, 0xfc, !PT ;  /* 0x0080000007077812 */ /* 0x000fe200078efcff */
[----:B------:R-:W-:Y:S01]  /*06b0*/  IMAD.MOV R9, RZ, RZ, -R9 ;  /* 0x000000ffff097224 */ /* 0x000fe200078e0a09 */
[----:B------:R-:W-:-:S02]  /*06c0*/  FSETP.NEU.FTZ.AND P0, PT, R3, R6, PT ;  /* 0x000000060300720b */ /* 0x000fc40003f1d000 */
[----:B------:R-:W-:Y:S02]  /*06d0*/  SHF.L.U32 R8, R7, R8, RZ ;  /* 0x0000000807087219 */ /* 0x000fe400000006ff */
[----:B------:R-:W-:Y:S02]  /*06e0*/  SEL R6, R9, RZ, P2 ;  /* 0x000000ff09067207 */ /* 0x000fe40001000000 */
[----:B------:R-:W-:Y:S02]  /*06f0*/  ISETP.NE.AND P1, PT, R8, RZ, P1 ;  /* 0x000000ff0800720c */ /* 0x000fe40000f25270 */
[----:B------:R-:W-:Y:S02]  /*0700*/  SHF.R.U32.HI R6, RZ, R6, R7 ;  /* 0x00000006ff067219 */ /* 0x000fe40000011607 */
[----:B------:R-:W-:Y:S02]  /*0710*/  PLOP3.LUT P0, PT, P0, P1, PT, 0xf8, 0x8f ;  /* 0x00000000008f781c */ /* 0x000fe40000703f70 */
[----:B------:R-:W-:-:S02]  /*0720*/  SHF.R.U32.HI R8, RZ, 0x1, R6 ;  /* 0x00000001ff087819 */ /* 0x000fc40000011606 */
[----:B------:R-:W-:-:S04]  /*0730*/  SEL R3, RZ, 0x1, !P0 ;  /* 0x00000001ff037807 */ /* 0x000fc80004000000 */
[----:B------:R-:W-:-:S04]  /*0740*/  LOP3.LUT R3, R3, 0x1, R8, 0xf8, !PT ;  /* 0x0000000103037812 */ /* 0x000fc800078ef808 */
[----:B------:R-:W-:-:S05]  /*0750*/  LOP3.LUT R3, R3, R6, RZ, 0xc0, !PT ;  /* 0x0000000603037212 */ /* 0x000fca00078ec0ff */
[----:B------:R-:W-:-:S05]  /*0760*/  IMAD.IADD R3, R8, 0x1, R3 ;  /* 0x0000000108037824 */ /* 0x000fca00078e0203 */
[----:B------:R-:W-:Y:S01]  /*0770*/  LOP3.LUT R0, R3, R0, RZ, 0xfc, !PT ;  /* 0x0000000003007212 */ /* 0x000fe200078efcff */
[----:B------:R-:W-:Y:S06]  /*0780*/  BRA `(.L_x_12) ;  /* 0x0000000000107947 */ /* 0x000fec0003800000 */
.L_x_11:
[----:B------:R-:W-:-:S04]  /*0790*/  LOP3.LUT R0, R0, 0x80000000, RZ, 0xc0, !PT ;  /* 0x8000000000007812 */ /* 0x000fc800078ec0ff */
[----:B------:R-:W-:Y:S01]  /*07a0*/  LOP3.LUT R0, R0, 0x7f800000, RZ, 0xfc, !PT ;  /* 0x7f80000000007812 */ /* 0x000fe200078efcff */
[----:B------:R-:W-:Y:S06]  /*07b0*/  BRA `(.L_x_12) ;  /* 0x0000000000047947 */ /* 0x000fec0003800000 */
.L_x_10:
[----:B------:R-:W-:-:S07]  /*07c0*/  IMAD R0, R7, 0x800000, R0 ;  /* 0x0080000007007824 */ /* 0x000fce00078e0200 */
.L_x_12:
[----:B------:R-:W-:Y:S05]  /*07d0*/  BSYNC.RECONVERGENT B2 ;  /* 0x0000000000027941 */ /* 0x000fea0003800200 */
.L_x_9:
[----:B------:R-:W-:Y:S05]  /*07e0*/  BRA `(.L_x_13) ;  /* 0x0000000000207947 */ /* 0x000fea0003800000 */
.L_x_8:
[----:B------:R-:W-:-:S04]  /*07f0*/  LOP3.LUT R0, R9, 0x80000000, R8, 0x48, !PT ;  /* 0x8000000009007812 */ /* 0x000fc800078e4808 */
[----:B------:R-:W-:Y:S01]  /*0800*/  LOP3.LUT R0, R0, 0x7f800000, RZ, 0xfc, !PT ;  /* 0x7f80000000007812 */ /* 0x000fe200078efcff */
[----:B------:R-:W-:Y:S06]  /*0810*/  BRA `(.L_x_13) ;  /* 0x0000000000147947 */ /* 0x000fec0003800000 */
.L_x_7:
[----:B------:R-:W-:Y:S01]  /*0820*/  LOP3.LUT R0, R9, 0x80000000, R8, 0x48, !PT ;  /* 0x8000000009007812 */ /* 0x000fe200078e4808 */
[----:B------:R-:W-:Y:S06]  /*0830*/  BRA `(.L_x_13) ;  /* 0x00000000000c7947 */ /* 0x000fec0003800000 */
.L_x_6:
[----:B------:R-:W0:Y:S01]  /*0840*/  MUFU.RSQ R0, -QNAN ;  /* 0xffc0000000007908 */ /* 0x000e220000001400 */
[----:B------:R-:W-:Y:S05]  /*0850*/  BRA `(.L_x_13) ;  /* 0x0000000000047947 */ /* 0x000fea0003800000 */
.L_x_5:
[----:B------:R-:W-:-:S07]  /*0860*/  FADD.FTZ R0, R0, R3 ;  /* 0x0000000300007221 */ /* 0x000fce0000010000 */
.L_x_13:
[----:B------:R-:W-:Y:S05]  /*0870*/  BSYNC.RECONVERGENT B1 ;  /* 0x0000000000017941 */ /* 0x000fea0003800200 */
.L_x_3:
[----:B------:R-:W-:-:S04]  /*0880*/  IMAD.MOV.U32 R3, RZ, RZ, 0x0 ;  /* 0x00000000ff037424 */ /* 0x000fc800078e00ff */
[----:B0-----:R-:W-:Y:S05]  /*0890*/  RET.REL.NODEC R2 `(_Z15ludcmp_peri_colPfiii) ;  /* 0xfffffff402d87950 */ /* 0x001fea0003c3ffff */
.L_x_14:
        /* <DEDUP_REMOVED lines=14> */
.L_x_16:


//--------------------- .nv.shared._Z15ludcmp_internalPfiii --------------------------
	.section	.nv.shared._Z15ludcmp_internalPfiii,"aw",@nobits
	.sectionflags	@""
	.align	4
.nv.shared._Z15ludcmp_internalPfiii:
	.zero		1152


//--------------------- .nv.shared.reserved.0     --------------------------
	.section	.nv.shared.reserved.0,"aw",@nobits
	.weak		__nv_reservedSMEM_offset_0_alias
	.size		__nv_reservedSMEM_offset_0_alias, 0, 64
	.other		__nv_reservedSMEM_offset_0_alias,@"STO_CUDA_RESERVED_SHARED STV_DEFAULT"
__nv_reservedSMEM_offset_0_alias:
	.zero		0
	.zero		64


//--------------------- .nv.constant0._Z15ludcmp_internalPfiii --------------------------
	.section	.nv.constant0._Z15ludcmp_internalPfiii,"a",@progbits
	.sectionflags	@""
	.align	4
.nv.constant0._Z15ludcmp_internalPfiii:
	.zero		916


//--------------------- .nv.constant0._Z15ludcmp_peri_colPfiii --------------------------
	.section	.nv.constant0._Z15ludcmp_peri_colPfiii,"a",@progbits
	.sectionflags	@""
	.align	4
.nv.constant0._Z15ludcmp_peri_colPfiii:
	.zero		916


//--------------------- SYMBOLS --------------------------

	.type		.nv.reservedSmem.offset0,@object
	.size		.nv.reservedSmem.offset0,0x4
	.type		.nv.reservedSmem.cap,@object
	.size		.nv.reservedSmem.cap,0x4
